	.headerflags	@"EF_CUDA_TEXMODE_UNIFIED EF_CUDA_64BIT_ADDRESS EF_CUDA_ACCELERATORS EF_CUDA_SM90 EF_CUDA_VIRTUAL_SM(EF_CUDA_SM90)"
	.elftype	@"ET_EXEC"


//--------------------- .nv.info                  --------------------------
	.section	.nv.info,"",@"SHT_CUDA_INFO"
	.align	4


	//----- nvinfo : EIATTR_REGCOUNT
	.align		4
        /*0000*/ 	.byte	0x04, 0x2f
        /*0002*/ 	.short	(.L_3 - .L_2)
	.align		4
.L_2:
        /*0004*/ 	.word	index@(triton_poi_fused__native_batch_norm_legit_no_training_27)
        /*0008*/ 	.word	0x00000012


	//----- nvinfo : EIATTR_MIN_STACK_SIZE
	.align		4
.L_3:
        /*000c*/ 	.byte	0x04, 0x12
        /*000e*/ 	.short	(.L_5 - .L_4)
	.align		4
.L_4:
        /*0010*/ 	.word	index@(triton_poi_fused__native_batch_norm_legit_no_training_27)
        /*0014*/ 	.word	0x00000000


	//----- nvinfo : EIATTR_FRAME_SIZE
	.align		4
.L_5:
        /*0018*/ 	.byte	0x04, 0x11
        /*001a*/ 	.short	(.L_7 - .L_6)
	.align		4
.L_6:
        /*001c*/ 	.word	index@(triton_poi_fused__native_batch_norm_legit_no_training_27)
        /*0020*/ 	.word	0x00000000


	//----- nvinfo : EIATTR_MIN_STACK_SIZE
	.align		4
.L_7:
        /*0024*/ 	.byte	0x04, 0x12
        /*0026*/ 	.short	(.L_9 - .L_8)
	.align		4
.L_8:
        /*0028*/ 	.word	index@(triton_poi_fused__native_batch_norm_legit_no_training_27)
        /*002c*/ 	.word	0x00000000
.L_9:


//--------------------- .nv.info.triton_poi_fused__native_batch_norm_legit_no_training_27 --------------------------
	.section	.nv.info.triton_poi_fused__native_batch_norm_legit_no_training_27,"",@"SHT_CUDA_INFO"
	.sectionflags	@""
	.align	4


	//----- nvinfo : EIATTR_CUDA_API_VERSION
	.align		4
        /*0000*/ 	.byte	0x04, 0x37
        /*0002*/ 	.short	(.L_11 - .L_10)
.L_10:
        /*0004*/ 	.word	0x0000007c


	//----- nvinfo : EIATTR_KPARAM_INFO
	.align		4
.L_11:
        /*0008*/ 	.byte	0x04, 0x17
        /*000a*/ 	.short	(.L_13 - .L_12)
.L_12:
        /*000c*/ 	.word	0x00000000
        /*0010*/ 	.short	0x0006
        /*0012*/ 	.short	0x0030
        /*0014*/ 	.byte	0x00, 0xf0, 0x11, 0x00


	//----- nvinfo : EIATTR_KPARAM_INFO
	.align		4
.L_13:
        /*0018*/ 	.byte	0x04, 0x17
        /*001a*/ 	.short	(.L_15 - .L_14)
.L_14:
        /*001c*/ 	.word	0x00000000
        /*0020*/ 	.short	0x0005
        /*0022*/ 	.short	0x0028
        /*0024*/ 	.byte	0x00, 0xf4, 0x21, 0x00


	//----- nvinfo : EIATTR_KPARAM_INFO
	.align		4
.L_15:
        /*0028*/ 	.byte	0x04, 0x17
        /*002a*/ 	.short	(.L_17 - .L_16)
.L_16:
        /*002c*/ 	.word	0x00000000
        /*0030*/ 	.short	0x0004
        /*0032*/ 	.short	0x0020
        /*0034*/ 	.byte	0x00, 0xf4, 0x21, 0x00


	//----- nvinfo : EIATTR_KPARAM_INFO
	.align		4
.L_17:
        /*0038*/ 	.byte	0x04, 0x17
        /*003a*/ 	.short	(.L_19 - .L_18)
.L_18:
        /*003c*/ 	.word	0x00000000
        /*0040*/ 	.short	0x0003
        /*0042*/ 	.short	0x0018
        /*0044*/ 	.byte	0x00, 0xf4, 0x21, 0x00


	//----- nvinfo : EIATTR_KPARAM_INFO
	.align		4
.L_19:
        /*0048*/ 	.byte	0x04, 0x17
        /*004a*/ 	.short	(.L_21 - .L_20)
.L_20:
        /*004c*/ 	.word	0x00000000
        /*0050*/ 	.short	0x0002
        /*0052*/ 	.short	0x0010
        /*0054*/ 	.byte	0x00, 0xf4, 0x21, 0x00


	//----- nvinfo : EIATTR_KPARAM_INFO
	.align		4
.L_21:
        /*0058*/ 	.byte	0x04, 0x17
        /*005a*/ 	.short	(.L_23 - .L_22)
.L_22:
        /*005c*/ 	.word	0x00000000
        /*0060*/ 	.short	0x0001
        /*0062*/ 	.short	0x0008
        /*0064*/ 	.byte	0x00, 0xf4, 0x21, 0x00


	//----- nvinfo : EIATTR_KPARAM_INFO
	.align		4
.L_23:
        /*0068*/ 	.byte	0x04, 0x17
        /*006a*/ 	.short	(.L_25 - .L_24)
.L_24:
        /*006c*/ 	.word	0x00000000
        /*0070*/ 	.short	0x0000
        /*0072*/ 	.short	0x0000
        /*0074*/ 	.byte	0x00, 0xf4, 0x21, 0x00


	//----- nvinfo : EIATTR_SPARSE_MMA_MASK
	.align		4
.L_25:
        /*0078*/ 	.byte	0x03, 0x50
        /*007a*/ 	.short	0x0000


	//----- nvinfo : EIATTR_MAXREG_COUNT
	.align		4
        /*007c*/ 	.byte	0x03, 0x1b
        /*007e*/ 	.short	0x00ff


	//----- nvinfo : EIATTR_EXIT_INSTR_OFFSETS
	.align		4
        /*0080*/ 	.byte	0x04, 0x1c
        /*0082*/ 	.short	(.L_27 - .L_26)


	//   ....[0]....
.L_26:
        /*0084*/ 	.word	0x00000390


	//----- nvinfo : EIATTR_REQNTID
	.align		4
.L_27:
        /*0088*/ 	.byte	0x04, 0x10
        /*008a*/ 	.short	(.L_29 - .L_28)
.L_28:
        /*008c*/ 	.word	0x00000080
        /*0090*/ 	.word	0x00000001
        /*0094*/ 	.word	0x00000001


	//----- nvinfo : EIATTR_CBANK_PARAM_SIZE
	.align		4
.L_29:
        /*0098*/ 	.byte	0x03, 0x19
        /*009a*/ 	.short	0x0034


	//----- nvinfo : EIATTR_PARAM_CBANK
	.align		4
        /*009c*/ 	.byte	0x04, 0x0a
        /*009e*/ 	.short	(.L_31 - .L_30)
	.align		4
.L_30:
        /*00a0*/ 	.word	index@(.nv.constant0.triton_poi_fused__native_batch_norm_legit_no_training_27)
        /*00a4*/ 	.short	0x0210
        /*00a6*/ 	.short	0x0034


	//----- nvinfo : EIATTR_SW_WAR
	.align		4
.L_31:
        /*00a8*/ 	.byte	0x04, 0x36
        /*00aa*/ 	.short	(.L_33 - .L_32)
.L_32:
        /*00ac*/ 	.word	0x00000008
.L_33:


//--------------------- .nv.callgraph             --------------------------
	.section	.nv.callgraph,"",@"SHT_CUDA_CALLGRAPH"
	.align	4
	.sectionentsize	8
	.align		4
        /*0000*/ 	.word	0x00000000
	.align		4
        /*0004*/ 	.word	0xffffffff
	.align		4
        /*0008*/ 	.word	0x00000000
	.align		4
        /*000c*/ 	.word	0xfffffffe
	.align		4
        /*0010*/ 	.word	0x00000000
	.align		4
        /*0014*/ 	.word	0xfffffffd
	.align		4
        /*0018*/ 	.word	0x00000000
	.align		4
        /*001c*/ 	.word	0xfffffffc


//--------------------- .nv.constant4             --------------------------
	.section	.nv.constant4,"a",@progbits
	.align	8
	.align		8
.nv.constant4:
        /*0000*/ 	.dword	_$_str
	.align		8
        /*0008*/ 	.dword	_$_str_$_2


//--------------------- .text.triton_poi_fused__native_batch_norm_legit_no_training_27 --------------------------
	.section	.text.triton_poi_fused__native_batch_norm_legit_no_training_27,"ax",@progbits
	.align	128
        .global         triton_poi_fused__native_batch_norm_legit_no_training_27
        .type           triton_poi_fused__native_batch_norm_legit_no_training_27,@function
        .size           triton_poi_fused__native_batch_norm_legit_no_training_27,(.L_x_1 - triton_poi_fused__native_batch_norm_legit_no_training_27)
        .other          triton_poi_fused__native_batch_norm_legit_no_training_27,@"STO_CUDA_ENTRY STV_DEFAULT"
triton_poi_fused__native_batch_norm_legit_no_training_27:
.text.triton_poi_fused__native_batch_norm_legit_no_training_27:
[----:B------:R-:W-:Y:S01]  /*0000*/  LDC R1, c[0x0][0x28] ;  /* 0x00000a00ff017b82 */ /* 0x000fe20000000800 */
[----:B------:R-:W1:Y:S07]  /*0010*/  S2R R0, SR_TID.X ;  /* 0x0000000000007919 */ /* 0x000e6e0000002100 */
[----:B------:R-:W2:Y:S01]  /*0020*/  LDC.64 R2, c[0x0][0x220] ;  /* 0x00008800ff027b82 */ /* 0x000ea20000000a00 */
[----:B------:R-:W-:Y:S01]  /*0030*/  ULDC.64 UR4, c[0x0][0x208] ;  /* 0x0000820000047ab9 */ /* 0x000fe20000000a00 */
[----:B------:R-:W3:Y:S06]  /*0040*/  S2R R7, SR_CTAID.X ;  /* 0x0000000000077919 */ /* 0x000eec0000002500 */
[----:B------:R-:W4:Y:S08]  /*0050*/  LDC.64 R8, c[0x0][0x228] ;  /* 0x00008a00ff087b82 */ /* 0x000f300000000a00 */
[----:B------:R-:W5:Y:S01]  /*0060*/  LDC.64 R10, c[0x0][0x230] ;  /* 0x00008c00ff0a7b82 */ /* 0x000f620000000a00 */
[----:B-1----:R-:W-:-:S02]  /*0070*/  SHF.L.U32 R0, R0, 0x1, RZ ;  /* 0x0000000100007819 */ /* 0x002fc400000006ff */
[----:B---3--:R-:W-:Y:S02]  /*0080*/  SHF.R.S32.HI R5, RZ, 0x17, R7 ;  /* 0x00000017ff057819 */ /* 0x008fe40000011407 */
[----:B------:R-:W-:Y:S02]  /*0090*/  LOP3.LUT R0, R0, 0xfe, RZ, 0xc0, !PT ;  /* 0x000000fe00007812 */ /* 0x000fe400078ec0ff */
[----:B------:R-:W-:Y:S02]  /*00a0*/  SGXT R5, R5, 0x1 ;  /* 0x000000010505781a */ /* 0x000fe40000000200 */
[----:B------:R-:W-:Y:S02]  /*00b0*/  LEA R0, R7, R0, 0x8 ;  /* 0x0000000007007211 */ /* 0x000fe400078e40ff */
[----:B------:R-:W1:Y:S02]  /*00c0*/  LDC.64 R6, c[0x0][0x218] ;  /* 0x00008600ff067b82 */ /* 0x000e640000000a00 */
[----:B------:R-:W-:-:S04]  /*00d0*/  LEA.HI R5, R5, R0, RZ, 0x8 ;  /* 0x0000000005057211 */ /* 0x000fc800078f40ff */
[----:B------:R-:W-:-:S04]  /*00e0*/  LOP3.LUT R5, R5, 0xffffff00, RZ, 0xc0, !PT ;  /* 0xffffff0005057812 */ /* 0x000fc800078ec0ff */
[----:B------:R-:W-:Y:S02]  /*00f0*/  IADD3 R13, R0, -R5, RZ ;  /* 0x80000005000d7210 */ /* 0x000fe40007ffe0ff */
[----:B------:R-:W3:Y:S03]  /*0100*/  LDC.64 R4, c[0x0][0x210] ;  /* 0x00008400ff047b82 */ /* 0x000ee60000000a00 */
[----:B--2---:R-:W-:-:S06]  /*0110*/  IMAD.WIDE R2, R13, 0x4, R2 ;  /* 0x000000040d027825 */ /* 0x004fcc00078e0202 */
[----:B------:R-:W2:Y:S01]  /*0120*/  LDG.E.EL.64 R2, desc[UR4][R2.64] ;  /* 0x0000000402027981 */ /* 0x000ea2000c2e1b00 */
[----:B-1----:R-:W-:-:S06]  /*0130*/  IMAD.WIDE R6, R13, 0x4, R6 ;  /* 0x000000040d067825 */ /* 0x002fcc00078e0206 */
[----:B------:R-:W2:Y:S01]  /*0140*/  LDG.E.EL.64 R6, desc[UR4][R6.64] ;  /* 0x0000000406067981 */ /* 0x000ea2000c2e1b00 */
[----:B---3--:R-:W-:-:S06]  /*0150*/  IMAD.WIDE R4, R0, 0x4, R4 ;  /* 0x0000000400047825 */ /* 0x008fcc00078e0204 */
[----:B------:R-:W3:Y:S01]  /*0160*/  LDG.E.64 R4, desc[UR4][R4.64] ;  /* 0x0000000404047981 */ /* 0x000ee2000c1e1b00 */
[----:B----4-:R-:W-:-:S04]  /*0170*/  IMAD.WIDE R8, R13, 0x4, R8 ;  /* 0x000000040d087825 */ /* 0x010fc800078e0208 */
[----:B-----5:R-:W-:Y:S02]  /*0180*/  IMAD.WIDE R10, R13, 0x4, R10 ;  /* 0x000000040d0a7825 */ /* 0x020fe400078e020a */
[----:B------:R-:W4:Y:S04]  /*0190*/  LDG.E.EL.64 R8, desc[UR4][R8.64] ;  /* 0x0000000408087981 */ /* 0x000f28000c2e1b00 */
[----:B------:R-:W4:Y:S01]  /*01a0*/  LDG.E.EL.64 R10, desc[UR4][R10.64] ;  /* 0x000000040a0a7981 */ /* 0x000f22000c2e1b00 */
[----:B------:R-:W-:Y:S01]  /*01b0*/  HFMA2.MMA R15, -RZ, RZ, 1.625, 0 ;  /* 0x3e800000ff0f7435 */ /* 0x000fe200000001ff */
[----:B--2---:R-:W-:Y:S01]  /*01c0*/  FADD R2, R2, 0.0010000000474974513054 ;  /* 0x3a83126f02027421 */ /* 0x004fe20000000000 */
[----:B------:R-:W-:-:S03]  /*01d0*/  FADD R12, R3, 0.0010000000474974513054 ;  /* 0x3a83126f030c7421 */ /* 0x000fc60000000000 */
[----:B------:R1:W2:Y:S08]  /*01e0*/  MUFU.SQRT R13, R2 ;  /* 0x00000002000d7308 */ /* 0x0002b00000002000 */
[----:B------:R-:W5:Y:S01]  /*01f0*/  MUFU.SQRT R14, R12 ;  /* 0x0000000c000e7308 */ /* 0x000f620000002000 */
[----:B-1----:R-:W1:Y:S01]  /*0200*/  LDC.64 R2, c[0x0][0x238] ;  /* 0x00008e00ff027b82 */ /* 0x002e620000000a00 */
[----:B--2---:R-:W-:-:S02]  /*0210*/  FSETP.GT.AND P0, PT, R13, 8.50705917302346158658e+37, PT ;  /* 0x7e8000000d00780b */ /* 0x004fc40003f04000 */
[----:B------:R-:W-:Y:S02]  /*0220*/  FSETP.GEU.AND P2, PT, R13, 1.175494350822287508e-38, PT ;  /* 0x008000000d00780b */ /* 0x000fe40003f4e000 */
[C---:B-----5:R-:W-:Y:S02]  /*0230*/  FSETP.GT.AND P1, PT, R14.reuse, 8.50705917302346158658e+37, PT ;  /* 0x7e8000000e00780b */ /* 0x060fe40003f24000 */
[----:B------:R-:W-:-:S07]  /*0240*/  FSETP.GEU.AND P3, PT, R14, 1.175494350822287508e-38, PT ;  /* 0x008000000e00780b */ /* 0x000fce0003f6e000 */
[----:B------:R-:W-:-:S04]  /*0250*/  @P0 FMUL R13, R13, 0.25 ;  /* 0x3e8000000d0d0820 */ /* 0x000fc80000400000 */
[----:B------:R-:W-:Y:S01]  /*0260*/  @!P2 FMUL R13, R13, 16777216 ;  /* 0x4b8000000d0da820 */ /* 0x000fe20000400000 */
[----:B------:R-:W-:-:S04]  /*0270*/  @P1 FMUL R14, R14, 0.25 ;  /* 0x3e8000000e0e1820 */ /* 0x000fc80000400000 */
[----:B------:R-:W-:Y:S01]  /*0280*/  @!P3 FMUL R14, R14, 16777216 ;  /* 0x4b8000000e0eb820 */ /* 0x000fe20000400000 */
[----:B------:R-:W2:Y:S01]  /*0290*/  MUFU.RCP R13, R13 ;  /* 0x0000000d000d7308 */ /* 0x000ea20000001000 */
[----:B------:R-:W-:-:S07]  /*02a0*/  FSEL R12, R15, 1, P0 ;  /* 0x3f8000000f0c7808 */ /* 0x000fce0000000000 */
[----:B------:R-:W5:Y:S01]  /*02b0*/  MUFU.RCP R14, R14 ;  /* 0x0000000e000e7308 */ /* 0x000f620000001000 */
[----:B------:R-:W-:Y:S01]  /*02c0*/  FSEL R15, R15, 1, P1 ;  /* 0x3f8000000f0f7808 */ /* 0x000fe20000800000 */
[----:B------:R-:W-:Y:S01]  /*02d0*/  @!P2 FMUL R12, R12, 16777216 ;  /* 0x4b8000000c0ca820 */ /* 0x000fe20000400000 */
[----:B---3--:R-:W-:-:S03]  /*02e0*/  FADD R4, R4, -R6 ;  /* 0x8000000604047221 */ /* 0x008fc60000000000 */
[----:B------:R-:W-:Y:S01]  /*02f0*/  @!P3 FMUL R15, R15, 16777216 ;  /* 0x4b8000000f0fb820 */ /* 0x000fe20000400000 */
[----:B------:R-:W-:Y:S01]  /*0300*/  FADD R5, R5, -R7 ;  /* 0x8000000705057221 */ /* 0x000fe20000000000 */
[----:B--2---:R-:W-:Y:S02]  /*0310*/  FMUL R13, R13, R12 ;  /* 0x0000000c0d0d7220 */ /* 0x004fe40000400000 */
[----:B-----5:R-:W-:Y:S02]  /*0320*/  FMUL R6, R14, R15 ;  /* 0x0000000f0e067220 */ /* 0x020fe40000400000 */
[----:B------:R-:W-:Y:S02]  /*0330*/  FMUL R13, R4, R13 ;  /* 0x0000000d040d7220 */ /* 0x000fe40000400000 */
[----:B------:R-:W-:Y:S01]  /*0340*/  FMUL R6, R5, R6 ;  /* 0x0000000605067220 */ /* 0x000fe20000400000 */
[----:B-1----:R-:W-:-:S04]  /*0350*/  IMAD.WIDE R2, R0, 0x4, R2 ;  /* 0x0000000400027825 */ /* 0x002fc800078e0202 */
[----:B----4-:R-:W-:Y:S01]  /*0360*/  FFMA R8, R8, R13, R10 ;  /* 0x0000000d08087223 */ /* 0x010fe2000000000a */
[----:B------:R-:W-:-:S05]  /*0370*/  FFMA R9, R9, R6, R11 ;  /* 0x0000000609097223 */ /* 0x000fca000000000b */
[----:B------:R-:W-:Y:S01]  /*0380*/  STG.E.64 desc[UR4][R2.64], R8 ;  /* 0x0000000802007986 */ /* 0x000fe2000c101b04 */
[----:B------:R-:W-:Y:S05]  /*0390*/  EXIT ;  /* 0x000000000000794d */ /* 0x000fea0003800000 */
.L_x_0:
[----:B------:R-:W-:-:S00]  /*03a0*/  BRA `(.L_x_0) ;  /* 0xfffffffc00fc7947 */ /* 0x000fc0000383ffff */
[----:B------:R-:W-:-:S00]  /*03b0*/  NOP ;  /* 0x0000000000007918 */ /* 0x000fc00000000000 */
        /* <DEDUP_REMOVED lines=12> */
.L_x_1:


//--------------------- .nv.global.init           --------------------------
	.section	.nv.global.init,"aw",@progbits
.nv.global.init:
	.type		_$_str,@object
	.size		_$_str,(_$_str_$_2 - _$_str)
_$_str:
        /*0000*/ 	.byte	0x5f, 0x5f, 0x43, 0x55, 0x44, 0x41, 0x5f, 0x46, 0x54, 0x5a, 0x00
	.type		_$_str_$_2,@object
	.size		_$_str_$_2,(.L_1 - _$_str_$_2)
_$_str_$_2:
        /*000b*/ 	.byte	0x5f, 0x5f, 0x43, 0x55, 0x44, 0x41, 0x5f, 0x50, 0x52, 0x45, 0x43, 0x5f, 0x53, 0x51, 0x52, 0x54
        /*001b*/ 	.byte	0x00
.L_1:


//--------------------- .nv.constant0.triton_poi_fused__native_batch_norm_legit_no_training_27 --------------------------
	.section	.nv.constant0.triton_poi_fused__native_batch_norm_legit_no_training_27,"a",@progbits
	.sectionflags	@""
	.align	4
.nv.constant0.triton_poi_fused__native_batch_norm_legit_no_training_27:
	.zero		580
